	.headerflags	@"EF_CUDA_TEXMODE_UNIFIED EF_CUDA_64BIT_ADDRESS EF_CUDA_ACCELERATORS EF_CUDA_SM90 EF_CUDA_VIRTUAL_SM(EF_CUDA_SM90)"
	.elftype	@"ET_EXEC"


//--------------------- .nv.info                  --------------------------
	.section	.nv.info,"",@"SHT_CUDA_INFO"
	.align	4


	//----- nvinfo : EIATTR_REGCOUNT
	.align		4
        /*0000*/ 	.byte	0x04, 0x2f
        /*0002*/ 	.short	(.L_1 - .L_0)
	.align		4
.L_0:
        /*0004*/ 	.word	index@(triton_poi_fused_add_convolution_leaky_relu_48)
        /*0008*/ 	.word	0x00000014


	//----- nvinfo : EIATTR_MIN_STACK_SIZE
	.align		4
.L_1:
        /*000c*/ 	.byte	0x04, 0x12
        /*000e*/ 	.short	(.L_3 - .L_2)
	.align		4
.L_2:
        /*0010*/ 	.word	index@(triton_poi_fused_add_convolution_leaky_relu_48)
        /*0014*/ 	.word	0x00000000


	//----- nvinfo : EIATTR_FRAME_SIZE
	.align		4
.L_3:
        /*0018*/ 	.byte	0x04, 0x11
        /*001a*/ 	.short	(.L_5 - .L_4)
	.align		4
.L_4:
        /*001c*/ 	.word	index@(triton_poi_fused_add_convolution_leaky_relu_48)
        /*0020*/ 	.word	0x00000000


	//----- nvinfo : EIATTR_MIN_STACK_SIZE
	.align		4
.L_5:
        /*0024*/ 	.byte	0x04, 0x12
        /*0026*/ 	.short	(.L_7 - .L_6)
	.align		4
.L_6:
        /*0028*/ 	.word	index@(triton_poi_fused_add_convolution_leaky_relu_48)
        /*002c*/ 	.word	0x00000000
.L_7:


//--------------------- .nv.info.triton_poi_fused_add_convolution_leaky_relu_48 --------------------------
	.section	.nv.info.triton_poi_fused_add_convolution_leaky_relu_48,"",@"SHT_CUDA_INFO"
	.sectionflags	@""
	.align	4


	//----- nvinfo : EIATTR_CUDA_API_VERSION
	.align		4
        /*0000*/ 	.byte	0x04, 0x37
        /*0002*/ 	.short	(.L_9 - .L_8)
.L_8:
        /*0004*/ 	.word	0x0000007c


	//----- nvinfo : EIATTR_KPARAM_INFO
	.align		4
.L_9:
        /*0008*/ 	.byte	0x04, 0x17
        /*000a*/ 	.short	(.L_11 - .L_10)
.L_10:
        /*000c*/ 	.word	0x00000000
        /*0010*/ 	.short	0x0005
        /*0012*/ 	.short	0x0028
        /*0014*/ 	.byte	0x00, 0xf0, 0x11, 0x00


	//----- nvinfo : EIATTR_KPARAM_INFO
	.align		4
.L_11:
        /*0018*/ 	.byte	0x04, 0x17
        /*001a*/ 	.short	(.L_13 - .L_12)
.L_12:
        /*001c*/ 	.word	0x00000000
        /*0020*/ 	.short	0x0004
        /*0022*/ 	.short	0x0020
        /*0024*/ 	.byte	0x00, 0xf4, 0x21, 0x00


	//----- nvinfo : EIATTR_KPARAM_INFO
	.align		4
.L_13:
        /*0028*/ 	.byte	0x04, 0x17
        /*002a*/ 	.short	(.L_15 - .L_14)
.L_14:
        /*002c*/ 	.word	0x00000000
        /*0030*/ 	.short	0x0003
        /*0032*/ 	.short	0x0018
        /*0034*/ 	.byte	0x00, 0xf4, 0x21, 0x00


	//----- nvinfo : EIATTR_KPARAM_INFO
	.align		4
.L_15:
        /*0038*/ 	.byte	0x04, 0x17
        /*003a*/ 	.short	(.L_17 - .L_16)
.L_16:
        /*003c*/ 	.word	0x00000000
        /*0040*/ 	.short	0x0002
        /*0042*/ 	.short	0x0010
        /*0044*/ 	.byte	0x00, 0xf4, 0x21, 0x00


	//----- nvinfo : EIATTR_KPARAM_INFO
	.align		4
.L_17:
        /*0048*/ 	.byte	0x04, 0x17
        /*004a*/ 	.short	(.L_19 - .L_18)
.L_18:
        /*004c*/ 	.word	0x00000000
        /*0050*/ 	.short	0x0001
        /*0052*/ 	.short	0x0008
        /*0054*/ 	.byte	0x00, 0xf4, 0x21, 0x00


	//----- nvinfo : EIATTR_KPARAM_INFO
	.align		4
.L_19:
        /*0058*/ 	.byte	0x04, 0x17
        /*005a*/ 	.short	(.L_21 - .L_20)
.L_20:
        /*005c*/ 	.word	0x00000000
        /*0060*/ 	.short	0x0000
        /*0062*/ 	.short	0x0000
        /*0064*/ 	.byte	0x00, 0xf4, 0x21, 0x00


	//----- nvinfo : EIATTR_SPARSE_MMA_MASK
	.align		4
.L_21:
        /*0068*/ 	.byte	0x03, 0x50
        /*006a*/ 	.short	0x0000


	//----- nvinfo : EIATTR_MAXREG_COUNT
	.align		4
        /*006c*/ 	.byte	0x03, 0x1b
        /*006e*/ 	.short	0x00ff


	//----- nvinfo : EIATTR_EXIT_INSTR_OFFSETS
	.align		4
        /*0070*/ 	.byte	0x04, 0x1c
        /*0072*/ 	.short	(.L_23 - .L_22)


	//   ....[0]....
.L_22:
        /*0074*/ 	.word	0x00000210


	//----- nvinfo : EIATTR_REQNTID
	.align		4
.L_23:
        /*0078*/ 	.byte	0x04, 0x10
        /*007a*/ 	.short	(.L_25 - .L_24)
.L_24:
        /*007c*/ 	.word	0x00000080
        /*0080*/ 	.word	0x00000001
        /*0084*/ 	.word	0x00000001


	//----- nvinfo : EIATTR_CBANK_PARAM_SIZE
	.align		4
.L_25:
        /*0088*/ 	.byte	0x03, 0x19
        /*008a*/ 	.short	0x002c


	//----- nvinfo : EIATTR_PARAM_CBANK
	.align		4
        /*008c*/ 	.byte	0x04, 0x0a
        /*008e*/ 	.short	(.L_27 - .L_26)
	.align		4
.L_26:
        /*0090*/ 	.word	index@(.nv.constant0.triton_poi_fused_add_convolution_leaky_relu_48)
        /*0094*/ 	.short	0x0210
        /*0096*/ 	.short	0x002c


	//----- nvinfo : EIATTR_SW_WAR
	.align		4
.L_27:
        /*0098*/ 	.byte	0x04, 0x36
        /*009a*/ 	.short	(.L_29 - .L_28)
.L_28:
        /*009c*/ 	.word	0x00000008
.L_29:


//--------------------- .nv.callgraph             --------------------------
	.section	.nv.callgraph,"",@"SHT_CUDA_CALLGRAPH"
	.align	4
	.sectionentsize	8
	.align		4
        /*0000*/ 	.word	0x00000000
	.align		4
        /*0004*/ 	.word	0xffffffff
	.align		4
        /*0008*/ 	.word	0x00000000
	.align		4
        /*000c*/ 	.word	0xfffffffe
	.align		4
        /*0010*/ 	.word	0x00000000
	.align		4
        /*0014*/ 	.word	0xfffffffd
	.align		4
        /*0018*/ 	.word	0x00000000
	.align		4
        /*001c*/ 	.word	0xfffffffc


//--------------------- .text.triton_poi_fused_add_convolution_leaky_relu_48 --------------------------
	.section	.text.triton_poi_fused_add_convolution_leaky_relu_48,"ax",@progbits
	.align	128
        .global         triton_poi_fused_add_convolution_leaky_relu_48
        .type           triton_poi_fused_add_convolution_leaky_relu_48,@function
        .size           triton_poi_fused_add_convolution_leaky_relu_48,(.L_x_1 - triton_poi_fused_add_convolution_leaky_relu_48)
        .other          triton_poi_fused_add_convolution_leaky_relu_48,@"STO_CUDA_ENTRY STV_DEFAULT"
triton_poi_fused_add_convolution_leaky_relu_48:
.text.triton_poi_fused_add_convolution_leaky_relu_48:
[----:B------:R-:W-:Y:S01]  /*0000*/  LDC R1, c[0x0][0x28] ;  /* 0x00000a00ff017b82 */ /* 0x000fe20000000800 */
[----:B------:R-:W1:Y:S07]  /*0010*/  S2R R0, SR_TID.X ;  /* 0x0000000000007919 */ /* 0x000e6e0000002100 */
[----:B------:R-:W2:Y:S01]  /*0020*/  LDC.64 R4, c[0x0][0x218] ;  /* 0x00008600ff047b82 */ /* 0x000ea20000000a00 */
[----:B------:R-:W-:Y:S01]  /*0030*/  ULDC.64 UR4, c[0x0][0x208] ;  /* 0x0000820000047ab9 */ /* 0x000fe20000000a00 */
[----:B------:R-:W-:Y:S01]  /*0040*/  ULDC.64 UR6, c[0x0][0x228] ;  /* 0x00008a0000067ab9 */ /* 0x000fe20000000a00 */
[----:B------:R-:W3:Y:S05]  /*0050*/  S2R R13, SR_CTAID.X ;  /* 0x00000000000d7919 */ /* 0x000eea0000002500 */
[----:B------:R-:W4:Y:S08]  /*0060*/  LDC.64 R2, c[0x0][0x210] ;  /* 0x00008400ff027b82 */ /* 0x000f300000000a00 */
[----:B------:R-:W5:Y:S01]  /*0070*/  LDC.64 R10, c[0x0][0x230] ;  /* 0x00008c00ff0a7b82 */ /* 0x000f620000000a00 */
[----:B-1----:R-:W-:-:S02]  /*0080*/  LOP3.LUT R0, R0, 0x7f, RZ, 0xc0, !PT ;  /* 0x0000007f00007812 */ /* 0x002fc400078ec0ff */
[----:B---3--:R-:W-:-:S03]  /*0090*/  SHF.R.S32.HI R6, RZ, 0x18, R13 ;  /* 0x00000018ff067819 */ /* 0x008fc6000001140d */
[----:B------:R-:W-:Y:S01]  /*00a0*/  IMAD R13, R13, 0x80, R0 ;  /* 0x000000800d0d7824 */ /* 0x000fe200078e0200 */
[----:B------:R-:W-:-:S03]  /*00b0*/  SGXT R0, R6, 0x1 ;  /* 0x000000010600781a */ /* 0x000fc60000000200 */
[----:B----4-:R-:W-:Y:S01]  /*00c0*/  IMAD.WIDE R2, R13, 0x4, R2 ;  /* 0x000000040d027825 */ /* 0x010fe200078e0202 */
[----:B------:R-:W1:Y:S01]  /*00d0*/  LDC.64 R6, c[0x0][0x220] ;  /* 0x00008800ff067b82 */ /* 0x000e620000000a00 */
[----:B------:R-:W-:-:S04]  /*00e0*/  LEA.HI R0, R0, R13, RZ, 0xa ;  /* 0x0000000d00007211 */ /* 0x000fc800078f50ff */
[----:B------:R-:W-:-:S05]  /*00f0*/  LOP3.LUT R0, R0, 0xfffffc00, RZ, 0xc0, !PT ;  /* 0xfffffc0000007812 */ /* 0x000fca00078ec0ff */
[----:B------:R-:W-:Y:S02]  /*0100*/  IMAD.IADD R9, R13, 0x1, -R0 ;  /* 0x000000010d097824 */ /* 0x000fe400078e0a00 */
[----:B------:R-:W3:Y:S02]  /*0110*/  LDG.E R0, desc[UR4][R2.64] ;  /* 0x0000000402007981 */ /* 0x000ee4000c1e1900 */
[----:B--2---:R-:W-:-:S06]  /*0120*/  IMAD.WIDE R4, R9, 0x4, R4 ;  /* 0x0000000409047825 */ /* 0x004fcc00078e0204 */
[----:B------:R-:W3:Y:S01]  /*0130*/  LDG.E.EL R5, desc[UR4][R4.64] ;  /* 0x0000000404057981 */ /* 0x000ee2000c2e1900 */
[----:B-1----:R-:W-:-:S06]  /*0140*/  IMAD.WIDE R6, R9, 0x4, R6 ;  /* 0x0000000409067825 */ /* 0x002fcc00078e0206 */
[----:B------:R-:W2:Y:S01]  /*0150*/  LDG.E.EL R6, desc[UR4][R6.64] ;  /* 0x0000000406067981 */ /* 0x000ea2000c2e1900 */
[----:B------:R-:W-:-:S04]  /*0160*/  IADD3 R8, P1, R13, UR6, RZ ;  /* 0x000000060d087c10 */ /* 0x000fc8000ff3e0ff */
[C---:B------:R-:W-:Y:S02]  /*0170*/  LEA.HI.X.SX32 R9, R13.reuse, UR7, 0x1, P1 ;  /* 0x000000070d097c11 */ /* 0x040fe400088f0eff */
[C---:B---3--:R-:W-:Y:S01]  /*0180*/  FSETP.GT.AND P0, PT, R0.reuse, -R5, PT ;  /* 0x800000050000720b */ /* 0x048fe20003f04000 */
[----:B------:R-:W-:Y:S01]  /*0190*/  FADD R15, R0, R5 ;  /* 0x00000005000f7221 */ /* 0x000fe20000000000 */
[----:B-----5:R-:W-:Y:S02]  /*01a0*/  IMAD.WIDE R4, R13, 0x4, R10 ;  /* 0x000000040d047825 */ /* 0x020fe400078e020a */
[----:B------:R-:W-:-:S09]  /*01b0*/  SEL R17, RZ, 0x1, !P0 ;  /* 0x00000001ff117807 */ /* 0x000fd20004000000 */
[----:B------:R-:W-:Y:S01]  /*01c0*/  @!P0 FMUL R15, R15, 0.10000000149011611938 ;  /* 0x3dcccccd0f0f8820 */ /* 0x000fe20000400000 */
[----:B------:R-:W-:Y:S03]  /*01d0*/  STG.E.U8 desc[UR4][R8.64], R17 ;  /* 0x0000001108007986 */ /* 0x000fe6000c101104 */
[----:B--2---:R-:W-:Y:S01]  /*01e0*/  FADD R11, R6, R15 ;  /* 0x0000000f060b7221 */ /* 0x004fe20000000000 */
[----:B------:R-:W-:Y:S04]  /*01f0*/  STG.E desc[UR4][R2.64], R15 ;  /* 0x0000000f02007986 */ /* 0x000fe8000c101904 */
[----:B------:R-:W-:Y:S01]  /*0200*/  STG.E desc[UR4][R4.64], R11 ;  /* 0x0000000b04007986 */ /* 0x000fe2000c101904 */
[----:B------:R-:W-:Y:S05]  /*0210*/  EXIT ;  /* 0x000000000000794d */ /* 0x000fea0003800000 */
.L_x_0:
[----:B------:R-:W-:-:S00]  /*0220*/  BRA `(.L_x_0) ;  /* 0xfffffffc00fc7947 */ /* 0x000fc0000383ffff */
[----:B------:R-:W-:-:S00]  /*0230*/  NOP ;  /* 0x0000000000007918 */ /* 0x000fc00000000000 */
        /* <DEDUP_REMOVED lines=12> */
.L_x_1:


//--------------------- .nv.constant0.triton_poi_fused_add_convolution_leaky_relu_48 --------------------------
	.section	.nv.constant0.triton_poi_fused_add_convolution_leaky_relu_48,"a",@progbits
	.sectionflags	@""
	.align	4
.nv.constant0.triton_poi_fused_add_convolution_leaky_relu_48:
	.zero		572
